//
// Generated by NVIDIA NVVM Compiler
//
// Compiler Build ID: CL-36424714
// Cuda compilation tools, release 13.0, V13.0.88
// Based on NVVM 20.0.0
//

.version 9.0
.target sm_100
.address_size 64

	// .globl	_Z7dkernelPj

.visible .entry _Z7dkernelPj(
	.param .u64 .ptr .align 1 _Z7dkernelPj_param_0
)
{
	.reg .b32 	%r<4>;
	.reg .b64 	%rd<5>;

	ld.param.u64 	%rd1, [_Z7dkernelPj_param_0];
	cvta.to.global.u64 	%rd2, %rd1;
	mov.u32 	%r1, %tid.y;
	mov.u32 	%r2, %tid.x;
	mad.lo.s32 	%r3, %r2, 6, %r1;
	mul.wide.u32 	%rd3, %r3, 4;
	add.s64 	%rd4, %rd2, %rd3;
	st.global.u32 	[%rd4], %r3;
	ret;

}


// ===== COMPILED SASS (sm_100) =====

	.target	sm_100

	.elftype	@"ET_EXEC"


//--------------------- .note.nv.tkinfo           --------------------------
	.section	.note.nv.tkinfo,"",@"SHT_NOTE"
	.sectionflags	@"SHF_NOTE_NV_TKINFO"
	.tkinfo
        /*0018*/ 	.word	0x00000002
        /*0030*/ 	.string	""
        /*0030*/ 	.string	"ptxas"
        /*0030*/ 	.string	"Cuda compilation tools, release 13.0, V13.0.88"
        /*0030*/ 	.string	"Build cuda_13.0.r13.0/compiler.36424714_0"
        /*0030*/ 	.string	"-arch sm_100 -m 64 "



//--------------------- .note.nv.cuinfo           --------------------------
	.section	.note.nv.cuinfo,"",@"SHT_NOTE"
	.sectionflags	@"SHF_NOTE_NV_CUINFO"
        /*0018*/ 	.short	0x0002
        /*001a*/ 	.short	0x0064
        /*001c*/ 	.short	0x0082
	.zero		2


//--------------------- .nv.info                  --------------------------
	.section	.nv.info,"",@"SHT_CUDA_INFO"
	.align	4


	//----- nvinfo : EIATTR_REGCOUNT
	.align		4
        /*0000*/ 	.byte	0x04, 0x2f
        /*0002*/ 	.short	(.L_1 - .L_0)
	.align		4
.L_0:
        /*0004*/ 	.word	index@(_Z7dkernelPj)
        /*0008*/ 	.word	0x00000008


	//----- nvinfo : EIATTR_FRAME_SIZE
	.align		4
.L_1:
        /*000c*/ 	.byte	0x04, 0x11
        /*000e*/ 	.short	(.L_3 - .L_2)
	.align		4
.L_2:
        /*0010*/ 	.word	index@(_Z7dkernelPj)
        /*0014*/ 	.word	0x00000000


	//----- nvinfo : EIATTR_MIN_STACK_SIZE
	.align		4
.L_3:
        /*0018*/ 	.byte	0x04, 0x12
        /*001a*/ 	.short	(.L_5 - .L_4)
	.align		4
.L_4:
        /*001c*/ 	.word	index@(_Z7dkernelPj)
        /*0020*/ 	.word	0x00000000
.L_5:


//--------------------- .nv.compat                --------------------------
	.section	.nv.compat,"",@"SHT_CUDA_COMPAT_INFO"
	.align	4
        /*0000*/ 	.byte	0x02, 0x09, 0x00, 0x00, 0x02, 0x02, 0x01, 0x00, 0x02, 0x05, 0x05, 0x00, 0x03, 0x07, 0x01, 0x01
        /*0010*/ 	.byte	0x02, 0x03, 0x00, 0x00, 0x02, 0x06, 0x01, 0x00, 0x04, 0x0b, 0x08, 0x00, 0x09, 0x00, 0x00, 0x00
        /*0020*/ 	.byte	0x00, 0x00, 0x00, 0x00


//--------------------- .nv.info._Z7dkernelPj     --------------------------
	.section	.nv.info._Z7dkernelPj,"",@"SHT_CUDA_INFO"
	.sectionflags	@""
	.align	4


	//----- nvinfo : EIATTR_CUDA_API_VERSION
	.align		4
        /*0000*/ 	.byte	0x04, 0x37
        /*0002*/ 	.short	(.L_7 - .L_6)
.L_6:
        /*0004*/ 	.word	0x00000082


	//----- nvinfo : EIATTR_KPARAM_INFO
	.align		4
.L_7:
        /*0008*/ 	.byte	0x04, 0x17
        /*000a*/ 	.short	(.L_9 - .L_8)
.L_8:
        /*000c*/ 	.word	0x00000000
        /*0010*/ 	.short	0x0000
        /*0012*/ 	.short	0x0000
        /*0014*/ 	.byte	0x00, 0xf5, 0x21, 0x00


	//----- nvinfo : EIATTR_SPARSE_MMA_MASK
	.align		4
.L_9:
        /*0018*/ 	.byte	0x03, 0x50
        /*001a*/ 	.short	0x0000


	//----- nvinfo : EIATTR_MAXREG_COUNT
	.align		4
        /*001c*/ 	.byte	0x03, 0x1b
        /*001e*/ 	.short	0x00ff


	//----- nvinfo : EIATTR_MERCURY_ISA_VERSION
	.align		4
        /*0020*/ 	.byte	0x03, 0x5f
        /*0022*/ 	.short	0x0101


	//----- nvinfo : EIATTR_VRC_CTA_INIT_COUNT
	.align		4
        /*0024*/ 	.byte	0x02, 0x4a
	.zero		1
	.zero		1


	//----- nvinfo : EIATTR_EXIT_INSTR_OFFSETS
	.align		4
        /*0028*/ 	.byte	0x04, 0x1c
        /*002a*/ 	.short	(.L_11 - .L_10)


	//   ....[0]....
.L_10:
        /*002c*/ 	.word	0x00000080


	//----- nvinfo : EIATTR_CBANK_PARAM_SIZE
	.align		4
.L_11:
        /*0030*/ 	.byte	0x03, 0x19
        /*0032*/ 	.short	0x0008


	//----- nvinfo : EIATTR_PARAM_CBANK
	.align		4
        /*0034*/ 	.byte	0x04, 0x0a
        /*0036*/ 	.short	(.L_13 - .L_12)
	.align		4
.L_12:
        /*0038*/ 	.word	index@(.nv.constant0._Z7dkernelPj)
        /*003c*/ 	.short	0x0380
        /*003e*/ 	.short	0x0008


	//----- nvinfo : EIATTR_SW_WAR
	.align		4
.L_13:
        /*0040*/ 	.byte	0x04, 0x36
        /*0042*/ 	.short	(.L_15 - .L_14)
.L_14:
        /*0044*/ 	.word	0x00000008
.L_15:


//--------------------- .nv.callgraph             --------------------------
	.section	.nv.callgraph,"",@"SHT_CUDA_CALLGRAPH"
	.align	4
	.sectionentsize	8
	.align		4
        /*0000*/ 	.word	0x00000000
	.align		4
        /*0004*/ 	.word	0xffffffff
	.align		4
        /*0008*/ 	.word	0x00000000
	.align		4
        /*000c*/ 	.word	0xfffffffe
	.align		4
        /*0010*/ 	.word	0x00000000
	.align		4
        /*0014*/ 	.word	0xfffffffd
	.align		4
        /*0018*/ 	.word	0x00000000
	.align		4
        /*001c*/ 	.word	0xfffffffc


//--------------------- .text._Z7dkernelPj        --------------------------
	.section	.text._Z7dkernelPj,"ax",@progbits
	.align	128
        .global         _Z7dkernelPj
        .type           _Z7dkernelPj,@function
        .size           _Z7dkernelPj,(.L_x_1 - _Z7dkernelPj)
        .other          _Z7dkernelPj,@"STO_CUDA_ENTRY STV_DEFAULT"
_Z7dkernelPj:
.text._Z7dkernelPj:
[----:B------:R-:W-:Y:S01]  /*0000*/  LDC R1, c[0x0][0x37c] ;  /* 0x0000df00ff017b82 */ /* 0x000fe20000000800 */
[----:B------:R-:W0:Y:S07]  /*0010*/  S2R R5, SR_TID.Y ;  /* 0x0000000000057919 */ /* 0x000e2e0000002200 */
[----:B------:R-:W1:Y:S01]  /*0020*/  LDC.64 R2, c[0x0][0x380] ;  /* 0x0000e000ff027b82 */ /* 0x000e620000000a00 */
[----:B------:R-:W2:Y:S01]  /*0030*/  LDCU.64 UR4, c[0x0][0x358] ;  /* 0x00006b00ff0477ac */ /* 0x000ea20008000a00 */
[----:B------:R-:W0:Y:S02]  /*0040*/  S2R R0, SR_TID.X ;  /* 0x0000000000007919 */ /* 0x000e240000002100 */
[----:B0-----:R-:W-:-:S04]  /*0050*/  IMAD R5, R0, 0x6, R5 ;  /* 0x0000000600057824 */ /* 0x001fc800078e0205 */
[----:B-1----:R-:W-:-:S05]  /*0060*/  IMAD.WIDE.U32 R2, R5, 0x4, R2 ;  /* 0x0000000405027825 */ /* 0x002fca00078e0002 */
[----:B--2---:R-:W-:Y:S01]  /*0070*/  STG.E desc[UR4][R2.64], R5 ;  /* 0x0000000502007986 */ /* 0x004fe2000c101904 */
[----:B------:R-:W-:Y:S05]  /*0080*/  EXIT ;  /* 0x000000000000794d */ /* 0x000fea0003800000 */
.L_x_0:
[----:B------:R-:W-:-:S00]  /*0090*/  BRA `(.L_x_0) ;  /* 0xfffffffc00fc7947 */ /* 0x000fc0000383ffff */
[----:B------:R-:W-:-:S00]  /*00a0*/  NOP ;  /* 0x0000000000007918 */ /* 0x000fc00000000000 */
        /* <DEDUP_REMOVED lines=13> */
.L_x_1:


//--------------------- .nv.shared.reserved.0     --------------------------
	.section	.nv.shared.reserved.0,"aw",@nobits
	.weak		__nv_reservedSMEM_offset_0_alias
	.size		__nv_reservedSMEM_offset_0_alias, 0, 64
	.other		__nv_reservedSMEM_offset_0_alias,@"STO_CUDA_RESERVED_SHARED STV_DEFAULT"
__nv_reservedSMEM_offset_0_alias:
	.zero		0
	.zero		64


//--------------------- .nv.constant0._Z7dkernelPj --------------------------
	.section	.nv.constant0._Z7dkernelPj,"a",@progbits
	.sectionflags	@""
	.align	4
.nv.constant0._Z7dkernelPj:
	.zero		904


//--------------------- SYMBOLS --------------------------

	.type		.nv.reservedSmem.offset0,@object
	.size		.nv.reservedSmem.offset0,0x4
